	.headerflags	@"EF_CUDA_TEXMODE_UNIFIED EF_CUDA_64BIT_ADDRESS EF_CUDA_ACCELERATORS EF_CUDA_SM90 EF_CUDA_VIRTUAL_SM(EF_CUDA_SM90)"
	.elftype	@"ET_EXEC"


//--------------------- .nv.info                  --------------------------
	.section	.nv.info,"",@"SHT_CUDA_INFO"
	.align	4


	//----- nvinfo : EIATTR_REGCOUNT
	.align		4
        /*0000*/ 	.byte	0x04, 0x2f
        /*0002*/ 	.short	(.L_2 - .L_1)
	.align		4
.L_1:
        /*0004*/ 	.word	index@(triton_poi_fused_add_native_layer_norm_7)
        /*0008*/ 	.word	0x0000001d


	//----- nvinfo : EIATTR_MIN_STACK_SIZE
	.align		4
.L_2:
        /*000c*/ 	.byte	0x04, 0x12
        /*000e*/ 	.short	(.L_4 - .L_3)
	.align		4
.L_3:
        /*0010*/ 	.word	index@(triton_poi_fused_add_native_layer_norm_7)
        /*0014*/ 	.word	0x00000000


	//----- nvinfo : EIATTR_FRAME_SIZE
	.align		4
.L_4:
        /*0018*/ 	.byte	0x04, 0x11
        /*001a*/ 	.short	(.L_6 - .L_5)
	.align		4
.L_5:
        /*001c*/ 	.word	index@(triton_poi_fused_add_native_layer_norm_7)
        /*0020*/ 	.word	0x00000000


	//----- nvinfo : EIATTR_MIN_STACK_SIZE
	.align		4
.L_6:
        /*0024*/ 	.byte	0x04, 0x12
        /*0026*/ 	.short	(.L_8 - .L_7)
	.align		4
.L_7:
        /*0028*/ 	.word	index@(triton_poi_fused_add_native_layer_norm_7)
        /*002c*/ 	.word	0x00000000
.L_8:


//--------------------- .nv.info.triton_poi_fused_add_native_layer_norm_7 --------------------------
	.section	.nv.info.triton_poi_fused_add_native_layer_norm_7,"",@"SHT_CUDA_INFO"
	.sectionflags	@""
	.align	4


	//----- nvinfo : EIATTR_CUDA_API_VERSION
	.align		4
        /*0000*/ 	.byte	0x04, 0x37
        /*0002*/ 	.short	(.L_10 - .L_9)
.L_9:
        /*0004*/ 	.word	0x0000007c


	//----- nvinfo : EIATTR_KPARAM_INFO
	.align		4
.L_10:
        /*0008*/ 	.byte	0x04, 0x17
        /*000a*/ 	.short	(.L_12 - .L_11)
.L_11:
        /*000c*/ 	.word	0x00000000
        /*0010*/ 	.short	0x0008
        /*0012*/ 	.short	0x0040
        /*0014*/ 	.byte	0x00, 0xf0, 0x11, 0x00


	//----- nvinfo : EIATTR_KPARAM_INFO
	.align		4
.L_12:
        /*0018*/ 	.byte	0x04, 0x17
        /*001a*/ 	.short	(.L_14 - .L_13)
.L_13:
        /*001c*/ 	.word	0x00000000
        /*0020*/ 	.short	0x0007
        /*0022*/ 	.short	0x0038
        /*0024*/ 	.byte	0x00, 0xf4, 0x21, 0x00


	//----- nvinfo : EIATTR_KPARAM_INFO
	.align		4
.L_14:
        /*0028*/ 	.byte	0x04, 0x17
        /*002a*/ 	.short	(.L_16 - .L_15)
.L_15:
        /*002c*/ 	.word	0x00000000
        /*0030*/ 	.short	0x0006
        /*0032*/ 	.short	0x0030
        /*0034*/ 	.byte	0x00, 0xf4, 0x21, 0x00


	//----- nvinfo : EIATTR_KPARAM_INFO
	.align		4
.L_16:
        /*0038*/ 	.byte	0x04, 0x17
        /*003a*/ 	.short	(.L_18 - .L_17)
.L_17:
        /*003c*/ 	.word	0x00000000
        /*0040*/ 	.short	0x0005
        /*0042*/ 	.short	0x0028
        /*0044*/ 	.byte	0x00, 0xf4, 0x21, 0x00


	//----- nvinfo : EIATTR_KPARAM_INFO
	.align		4
.L_18:
        /*0048*/ 	.byte	0x04, 0x17
        /*004a*/ 	.short	(.L_20 - .L_19)
.L_19:
        /*004c*/ 	.word	0x00000000
        /*0050*/ 	.short	0x0004
        /*0052*/ 	.short	0x0020
        /*0054*/ 	.byte	0x00, 0xf4, 0x21, 0x00


	//----- nvinfo : EIATTR_KPARAM_INFO
	.align		4
.L_20:
        /*0058*/ 	.byte	0x04, 0x17
        /*005a*/ 	.short	(.L_22 - .L_21)
.L_21:
        /*005c*/ 	.word	0x00000000
        /*0060*/ 	.short	0x0003
        /*0062*/ 	.short	0x0018
        /*0064*/ 	.byte	0x00, 0xf4, 0x21, 0x00


	//----- nvinfo : EIATTR_KPARAM_INFO
	.align		4
.L_22:
        /*0068*/ 	.byte	0x04, 0x17
        /*006a*/ 	.short	(.L_24 - .L_23)
.L_23:
        /*006c*/ 	.word	0x00000000
        /*0070*/ 	.short	0x0002
        /*0072*/ 	.short	0x0010
        /*0074*/ 	.byte	0x00, 0xf4, 0x21, 0x00


	//----- nvinfo : EIATTR_KPARAM_INFO
	.align		4
.L_24:
        /*0078*/ 	.byte	0x04, 0x17
        /*007a*/ 	.short	(.L_26 - .L_25)
.L_25:
        /*007c*/ 	.word	0x00000000
        /*0080*/ 	.short	0x0001
        /*0082*/ 	.short	0x0008
        /*0084*/ 	.byte	0x00, 0xf4, 0x21, 0x00


	//----- nvinfo : EIATTR_KPARAM_INFO
	.align		4
.L_26:
        /*0088*/ 	.byte	0x04, 0x17
        /*008a*/ 	.short	(.L_28 - .L_27)
.L_27:
        /*008c*/ 	.word	0x00000000
        /*0090*/ 	.short	0x0000
        /*0092*/ 	.short	0x0000
        /*0094*/ 	.byte	0x00, 0xf4, 0x21, 0x00


	//----- nvinfo : EIATTR_SPARSE_MMA_MASK
	.align		4
.L_28:
        /*0098*/ 	.byte	0x03, 0x50
        /*009a*/ 	.short	0x0000


	//----- nvinfo : EIATTR_MAXREG_COUNT
	.align		4
        /*009c*/ 	.byte	0x03, 0x1b
        /*009e*/ 	.short	0x00ff


	//----- nvinfo : EIATTR_EXIT_INSTR_OFFSETS
	.align		4
        /*00a0*/ 	.byte	0x04, 0x1c
        /*00a2*/ 	.short	(.L_30 - .L_29)


	//   ....[0]....
.L_29:
        /*00a4*/ 	.word	0x000003c0


	//   ....[1]....
        /*00a8*/ 	.word	0x000003e0


	//----- nvinfo : EIATTR_REQNTID
	.align		4
.L_30:
        /*00ac*/ 	.byte	0x04, 0x10
        /*00ae*/ 	.short	(.L_32 - .L_31)
.L_31:
        /*00b0*/ 	.word	0x00000020
        /*00b4*/ 	.word	0x00000001
        /*00b8*/ 	.word	0x00000001


	//----- nvinfo : EIATTR_CBANK_PARAM_SIZE
	.align		4
.L_32:
        /*00bc*/ 	.byte	0x03, 0x19
        /*00be*/ 	.short	0x0044


	//----- nvinfo : EIATTR_PARAM_CBANK
	.align		4
        /*00c0*/ 	.byte	0x04, 0x0a
        /*00c2*/ 	.short	(.L_34 - .L_33)
	.align		4
.L_33:
        /*00c4*/ 	.word	index@(.nv.constant0.triton_poi_fused_add_native_layer_norm_7)
        /*00c8*/ 	.short	0x0210
        /*00ca*/ 	.short	0x0044


	//----- nvinfo : EIATTR_SW_WAR
	.align		4
.L_34:
        /*00cc*/ 	.byte	0x04, 0x36
        /*00ce*/ 	.short	(.L_36 - .L_35)
.L_35:
        /*00d0*/ 	.word	0x00000008
.L_36:


//--------------------- .nv.callgraph             --------------------------
	.section	.nv.callgraph,"",@"SHT_CUDA_CALLGRAPH"
	.align	4
	.sectionentsize	8
	.align		4
        /*0000*/ 	.word	0x00000000
	.align		4
        /*0004*/ 	.word	0xffffffff
	.align		4
        /*0008*/ 	.word	0x00000000
	.align		4
        /*000c*/ 	.word	0xfffffffe
	.align		4
        /*0010*/ 	.word	0x00000000
	.align		4
        /*0014*/ 	.word	0xfffffffd
	.align		4
        /*0018*/ 	.word	0x00000000
	.align		4
        /*001c*/ 	.word	0xfffffffc


//--------------------- .nv.constant4             --------------------------
	.section	.nv.constant4,"a",@progbits
	.align	8
	.align		8
.nv.constant4:
        /*0000*/ 	.dword	_$_str


//--------------------- .text.triton_poi_fused_add_native_layer_norm_7 --------------------------
	.section	.text.triton_poi_fused_add_native_layer_norm_7,"ax",@progbits
	.align	128
        .global         triton_poi_fused_add_native_layer_norm_7
        .type           triton_poi_fused_add_native_layer_norm_7,@function
        .size           triton_poi_fused_add_native_layer_norm_7,(.L_x_1 - triton_poi_fused_add_native_layer_norm_7)
        .other          triton_poi_fused_add_native_layer_norm_7,@"STO_CUDA_ENTRY STV_DEFAULT"
triton_poi_fused_add_native_layer_norm_7:
.text.triton_poi_fused_add_native_layer_norm_7:
[----:B------:R-:W0:Y:S01]  /*0000*/  LDC R1, c[0x0][0x28] ;  /* 0x00000a00ff017b82 */ /* 0x000e220000000800 */
[----:B------:R-:W1:Y:S07]  /*0010*/  S2R R0, SR_TID.X ;  /* 0x0000000000007919 */ /* 0x000e6e0000002100 */
[----:B------:R-:W2:Y:S01]  /*0020*/  LDC.64 R14, c[0x0][0x230] ;  /* 0x00008c00ff0e7b82 */ /* 0x000ea20000000a00 */
[----:B------:R-:W-:Y:S01]  /*0030*/  HFMA2.MMA R26, -RZ, RZ, 0, 0 ;  /* 0x00000000ff1a7435 */ /* 0x000fe200000001ff */
[----:B------:R-:W-:Y:S01]  /*0040*/  CS2R R24, SRZ ;  /* 0x0000000000187805 */ /* 0x000fe2000001ff00 */
[----:B------:R-:W3:Y:S01]  /*0050*/  S2R R3, SR_CTAID.X ;  /* 0x0000000000037919 */ /* 0x000ee20000002500 */
[----:B------:R-:W-:-:S04]  /*0060*/  ULDC.64 UR4, c[0x0][0x208] ;  /* 0x0000820000047ab9 */ /* 0x000fc80000000a00 */
[----:B------:R-:W4:Y:S08]  /*0070*/  LDC.64 R8, c[0x0][0x218] ;  /* 0x00008600ff087b82 */ /* 0x000f300000000a00 */
[----:B------:R-:W5:Y:S08]  /*0080*/  LDC.64 R10, c[0x0][0x220] ;  /* 0x00008800ff0a7b82 */ /* 0x000f700000000a00 */
[----:B------:R-:W5:Y:S01]  /*0090*/  LDC.64 R12, c[0x0][0x228] ;  /* 0x00008a00ff0c7b82 */ /* 0x000f620000000a00 */
[----:B-1----:R-:W-:-:S07]  /*00a0*/  SHF.L.U32 R0, R0, 0x1, RZ ;  /* 0x0000000100007819 */ /* 0x002fce00000006ff */
[----:B------:R-:W1:Y:S01]  /*00b0*/  LDC.64 R6, c[0x0][0x210] ;  /* 0x00008400ff067b82 */ /* 0x000e620000000a00 */
[----:B------:R-:W-:-:S04]  /*00c0*/  LOP3.LUT R0, R0, 0x3e, RZ, 0xc0, !PT ;  /* 0x0000003e00007812 */ /* 0x000fc800078ec0ff */
[----:B---3--:R-:W-:-:S03]  /*00d0*/  LEA R0, R3, R0, 0x6 ;  /* 0x0000000003007211 */ /* 0x008fc600078e30ff */
[----:B------:R-:W3:Y:S01]  /*00e0*/  LDC.64 R16, c[0x0][0x238] ;  /* 0x00008e00ff107b82 */ /* 0x000ee20000000a00 */
[----:B------:R-:W-:Y:S02]  /*00f0*/  SHF.R.S32.HI R3, RZ, 0x1f, R0 ;  /* 0x0000001fff037819 */ /* 0x000fe40000011400 */
[----:B------:R-:W-:Y:S02]  /*0100*/  ISETP.GE.AND P0, PT, R0, 0x40, PT ;  /* 0x000000400000780c */ /* 0x000fe40003f06270 */
[----:B------:R-:W-:-:S03]  /*0110*/  LEA.HI R3, R3, R0, RZ, 0x2 ;  /* 0x0000000003037211 */ /* 0x000fc600078f10ff */
[----:B------:R-:W3:Y:S01]  /*0120*/  LDC.64 R18, c[0x0][0x240] ;  /* 0x00009000ff127b82 */ /* 0x000ee20000000a00 */
[----:B------:R-:W-:Y:S02]  /*0130*/  SHF.R.S32.HI R21, RZ, 0x2, R3 ;  /* 0x00000002ff157819 */ /* 0x000fe40000011403 */
[----:B------:R-:W-:Y:S02]  /*0140*/  LOP3.LUT R5, R3, 0xfffffffc, RZ, 0xc0, !PT ;  /* 0xfffffffc03057812 */ /* 0x000fe400078ec0ff */
[----:B------:R-:W-:Y:S01]  /*0150*/  CS2R R2, SRZ ;  /* 0x0000000000027805 */ /* 0x000fe2000001ff00 */
[----:B--2---:R-:W-:Y:S01]  /*0160*/  IMAD.WIDE R14, R21, 0x4, R14 ;  /* 0x00000004150e7825 */ /* 0x004fe200078e020e */
[----:B------:R-:W-:Y:S02]  /*0170*/  IADD3 R23, R0, -R5, RZ ;  /* 0x8000000500177210 */ /* 0x000fe40007ffe0ff */
[----:B------:R-:W-:Y:S02]  /*0180*/  CS2R R4, SRZ ;  /* 0x0000000000047805 */ /* 0x000fe4000001ff00 */
[----:B------:R-:W2:Y:S01]  /*0190*/  @!P0 LDG.E.EL R25, desc[UR4][R14.64] ;  /* 0x000000040e198981 */ /* 0x000ea2000c2e1900 */
[----:B----4-:R-:W-:-:S03]  /*01a0*/  IMAD.WIDE R8, R0, 0x4, R8 ;  /* 0x0000000400087825 */ /* 0x010fc600078e0208 */
[----:B------:R3:W4:Y:S01]  /*01b0*/  @!P0 LDG.E.EL R26, desc[UR4][R14.64] ;  /* 0x000000040e1a8981 */ /* 0x000722000c2e1900 */
[----:B-----5:R-:W-:-:S03]  /*01c0*/  IMAD.WIDE R10, R23, 0x4, R10 ;  /* 0x00000004170a7825 */ /* 0x020fc600078e020a */
[----:B------:R-:W5:Y:S01]  /*01d0*/  @!P0 LDG.E.64 R2, desc[UR4][R8.64] ;  /* 0x0000000408028981 */ /* 0x000f62000c1e1b00 */
[----:B0-----:R-:W-:Y:S01]  /*01e0*/  IMAD.WIDE R12, R21, 0x4, R12 ;  /* 0x00000004150c7825 */ /* 0x001fe200078e020c */
[----:B------:R-:W-:Y:S02]  /*01f0*/  CS2R R20, SRZ ;  /* 0x0000000000147805 */ /* 0x000fe4000001ff00 */
[----:B------:R0:W5:Y:S01]  /*0200*/  @!P0 LDG.E.EL.64 R4, desc[UR4][R10.64] ;  /* 0x000000040a048981 */ /* 0x000162000c2e1b00 */
[----:B-1----:R-:W-:Y:S01]  /*0210*/  IMAD.WIDE R6, R0, 0x4, R6 ;  /* 0x0000000400067825 */ /* 0x002fe200078e0206 */
[----:B------:R-:W-:Y:S02]  /*0220*/  MOV R22, RZ ;  /* 0x000000ff00167202 */ /* 0x000fe40000000f00 */
[----:B------:R-:W5:Y:S04]  /*0230*/  @!P0 LDG.E.EL R24, desc[UR4][R12.64] ;  /* 0x000000040c188981 */ /* 0x000f68000c2e1900 */
[----:B------:R1:W5:Y:S01]  /*0240*/  @!P0 LDG.E.64 R20, desc[UR4][R6.64] ;  /* 0x0000000406148981 */ /* 0x000362000c1e1b00 */
[----:B---3--:R-:W-:Y:S01]  /*0250*/  IMAD.WIDE R14, R23, 0x4, R16 ;  /* 0x00000004170e7825 */ /* 0x008fe200078e0210 */
[----:B0-----:R-:W-:-:S02]  /*0260*/  CS2R R10, SRZ ;  /* 0x00000000000a7805 */ /* 0x001fc4000001ff00 */
[----:B------:R5:W3:Y:S01]  /*0270*/  @!P0 LDG.E.EL R22, desc[UR4][R12.64] ;  /* 0x000000040c168981 */ /* 0x000ae2000c2e1900 */
[----:B------:R-:W-:Y:S01]  /*0280*/  CS2R R16, SRZ ;  /* 0x0000000000107805 */ /* 0x000fe2000001ff00 */
[----:B------:R-:W-:Y:S02]  /*0290*/  IMAD.WIDE R8, R23, 0x4, R18 ;  /* 0x0000000417087825 */ /* 0x000fe400078e0212 */
[----:B------:R-:W3:Y:S01]  /*02a0*/  @!P0 LDG.E.EL.64 R10, desc[UR4][R14.64] ;  /* 0x000000040e0a8981 */ /* 0x000ee2000c2e1b00 */
[----:B-1----:R-:W0:Y:S03]  /*02b0*/  LDC.64 R6, c[0x0][0x248] ;  /* 0x00009200ff067b82 */ /* 0x002e260000000a00 */
[----:B------:R-:W3:Y:S01]  /*02c0*/  @!P0 LDG.E.EL.64 R16, desc[UR4][R8.64] ;  /* 0x0000000408108981 */ /* 0x000ee2000c2e1b00 */
[----:B--2---:R-:W-:Y:S01]  /*02d0*/  FADD R25, R25, 9.9999999747524270788e-07 ;  /* 0x358637bd19197421 */ /* 0x004fe20000000000 */
[----:B----4-:R-:W-:-:S05]  /*02e0*/  FADD R26, R26, 9.9999999747524270788e-07 ;  /* 0x358637bd1a1a7421 */ /* 0x010fca0000000000 */
[----:B------:R-:W1:Y:S01]  /*02f0*/  MUFU.RSQ R25, R25 ;  /* 0x0000001900197308 */ /* 0x000e620000001400 */
[----:B-----5:R-:W-:-:S07]  /*0300*/  FADD R13, R4, R2 ;  /* 0x00000002040d7221 */ /* 0x020fce0000000000 */
[----:B------:R-:W2:Y:S01]  /*0310*/  MUFU.RSQ R26, R26 ;  /* 0x0000001a001a7308 */ /* 0x000ea20000001400 */
[----:B------:R-:W-:Y:S01]  /*0320*/  FADD R2, R5, R3 ;  /* 0x0000000305027221 */ /* 0x000fe20000000000 */
[----:B------:R-:W-:-:S03]  /*0330*/  FADD R13, R13, R20 ;  /* 0x000000140d0d7221 */ /* 0x000fc60000000000 */
[----:B------:R-:W-:Y:S01]  /*0340*/  FADD R21, R2, R21 ;  /* 0x0000001502157221 */ /* 0x000fe20000000000 */
[----:B---3--:R-:W-:-:S03]  /*0350*/  FADD R22, R13, -R22 ;  /* 0x800000160d167221 */ /* 0x008fc60000000000 */
[----:B------:R-:W-:Y:S01]  /*0360*/  FADD R21, R21, -R24 ;  /* 0x8000001815157221 */ /* 0x000fe20000000000 */
[----:B-1----:R-:W-:-:S03]  /*0370*/  FMUL R5, R25, R22 ;  /* 0x0000001619057220 */ /* 0x002fc60000400000 */
[----:B--2---:R-:W-:Y:S01]  /*0380*/  FMUL R4, R26, R21 ;  /* 0x000000151a047220 */ /* 0x004fe20000400000 */
[----:B0-----:R-:W-:-:S04]  /*0390*/  IMAD.WIDE R2, R0, 0x4, R6 ;  /* 0x0000000400027825 */ /* 0x001fc800078e0206 */
[----:B------:R-:W-:Y:S01]  /*03a0*/  FFMA R10, R5, R10, R16 ;  /* 0x0000000a050a7223 */ /* 0x000fe20000000010 */
[----:B------:R-:W-:Y:S01]  /*03b0*/  FFMA R11, R4, R11, R17 ;  /* 0x0000000b040b7223 */ /* 0x000fe20000000011 */
[----:B------:R-:W-:Y:S06]  /*03c0*/  @P0 EXIT ;  /* 0x000000000000094d */ /* 0x000fec0003800000 */
[----:B------:R-:W-:Y:S01]  /*03d0*/  STG.E.64 desc[UR4][R2.64], R10 ;  /* 0x0000000a02007986 */ /* 0x000fe2000c101b04 */
[----:B------:R-:W-:Y:S05]  /*03e0*/  EXIT ;  /* 0x000000000000794d */ /* 0x000fea0003800000 */
.L_x_0:
[----:B------:R-:W-:-:S00]  /*03f0*/  BRA `(.L_x_0) ;  /* 0xfffffffc00fc7947 */ /* 0x000fc0000383ffff */
[----:B------:R-:W-:-:S00]  /*0400*/  NOP ;  /* 0x0000000000007918 */ /* 0x000fc00000000000 */
[----:B------:R-:W-:-:S00]  /*0410*/  NOP ;  /* 0x0000000000007918 */ /* 0x000fc00000000000 */
[----:B------:R-:W-:-:S00]  /*0420*/  NOP ;  /* 0x0000000000007918 */ /* 0x000fc00000000000 */
[----:B------:R-:W-:-:S00]  /*0430*/  NOP ;  /* 0x0000000000007918 */ /* 0x000fc00000000000 */
[----:B------:R-:W-:-:S00]  /*0440*/  NOP ;  /* 0x0000000000007918 */ /* 0x000fc00000000000 */
[----:B------:R-:W-:-:S00]  /*0450*/  NOP ;  /* 0x0000000000007918 */ /* 0x000fc00000000000 */
[----:B------:R-:W-:-:S00]  /*0460*/  NOP ;  /* 0x0000000000007918 */ /* 0x000fc00000000000 */
[----:B------:R-:W-:-:S00]  /*0470*/  NOP ;  /* 0x0000000000007918 */ /* 0x000fc00000000000 */
.L_x_1:


//--------------------- .nv.global.init           --------------------------
	.section	.nv.global.init,"aw",@progbits
.nv.global.init:
	.type		_$_str,@object
	.size		_$_str,(.L_0 - _$_str)
_$_str:
        /*0000*/ 	.byte	0x5f, 0x5f, 0x43, 0x55, 0x44, 0x41, 0x5f, 0x46, 0x54, 0x5a, 0x00
.L_0:


//--------------------- .nv.constant0.triton_poi_fused_add_native_layer_norm_7 --------------------------
	.section	.nv.constant0.triton_poi_fused_add_native_layer_norm_7,"a",@progbits
	.sectionflags	@""
	.align	4
.nv.constant0.triton_poi_fused_add_native_layer_norm_7:
	.zero		596
